	.headerflags	@"EF_CUDA_TEXMODE_UNIFIED EF_CUDA_64BIT_ADDRESS EF_CUDA_ACCELERATORS EF_CUDA_SM90 EF_CUDA_VIRTUAL_SM(EF_CUDA_SM90)"
	.elftype	@"ET_EXEC"


//--------------------- .nv.info                  --------------------------
	.section	.nv.info,"",@"SHT_CUDA_INFO"
	.align	4


	//----- nvinfo : EIATTR_REGCOUNT
	.align		4
        /*0000*/ 	.byte	0x04, 0x2f
        /*0002*/ 	.short	(.L_3 - .L_2)
	.align		4
.L_2:
        /*0004*/ 	.word	index@(triton_poi_fused__native_batch_norm_legit_no_training_add_relu_65)
        /*0008*/ 	.word	0x00000013


	//----- nvinfo : EIATTR_MIN_STACK_SIZE
	.align		4
.L_3:
        /*000c*/ 	.byte	0x04, 0x12
        /*000e*/ 	.short	(.L_5 - .L_4)
	.align		4
.L_4:
        /*0010*/ 	.word	index@(triton_poi_fused__native_batch_norm_legit_no_training_add_relu_65)
        /*0014*/ 	.word	0x00000000


	//----- nvinfo : EIATTR_FRAME_SIZE
	.align		4
.L_5:
        /*0018*/ 	.byte	0x04, 0x11
        /*001a*/ 	.short	(.L_7 - .L_6)
	.align		4
.L_6:
        /*001c*/ 	.word	index@(triton_poi_fused__native_batch_norm_legit_no_training_add_relu_65)
        /*0020*/ 	.word	0x00000000


	//----- nvinfo : EIATTR_MIN_STACK_SIZE
	.align		4
.L_7:
        /*0024*/ 	.byte	0x04, 0x12
        /*0026*/ 	.short	(.L_9 - .L_8)
	.align		4
.L_8:
        /*0028*/ 	.word	index@(triton_poi_fused__native_batch_norm_legit_no_training_add_relu_65)
        /*002c*/ 	.word	0x00000000
.L_9:


//--------------------- .nv.info.triton_poi_fused__native_batch_norm_legit_no_training_add_relu_65 --------------------------
	.section	.nv.info.triton_poi_fused__native_batch_norm_legit_no_training_add_relu_65,"",@"SHT_CUDA_INFO"
	.sectionflags	@""
	.align	4


	//----- nvinfo : EIATTR_CUDA_API_VERSION
	.align		4
        /*0000*/ 	.byte	0x04, 0x37
        /*0002*/ 	.short	(.L_11 - .L_10)
.L_10:
        /*0004*/ 	.word	0x0000007c


	//----- nvinfo : EIATTR_KPARAM_INFO
	.align		4
.L_11:
        /*0008*/ 	.byte	0x04, 0x17
        /*000a*/ 	.short	(.L_13 - .L_12)
.L_12:
        /*000c*/ 	.word	0x00000000
        /*0010*/ 	.short	0x0007
        /*0012*/ 	.short	0x0038
        /*0014*/ 	.byte	0x00, 0xf0, 0x11, 0x00


	//----- nvinfo : EIATTR_KPARAM_INFO
	.align		4
.L_13:
        /*0018*/ 	.byte	0x04, 0x17
        /*001a*/ 	.short	(.L_15 - .L_14)
.L_14:
        /*001c*/ 	.word	0x00000000
        /*0020*/ 	.short	0x0006
        /*0022*/ 	.short	0x0030
        /*0024*/ 	.byte	0x00, 0xf4, 0x21, 0x00


	//----- nvinfo : EIATTR_KPARAM_INFO
	.align		4
.L_15:
        /*0028*/ 	.byte	0x04, 0x17
        /*002a*/ 	.short	(.L_17 - .L_16)
.L_16:
        /*002c*/ 	.word	0x00000000
        /*0030*/ 	.short	0x0005
        /*0032*/ 	.short	0x0028
        /*0034*/ 	.byte	0x00, 0xf4, 0x21, 0x00


	//----- nvinfo : EIATTR_KPARAM_INFO
	.align		4
.L_17:
        /*0038*/ 	.byte	0x04, 0x17
        /*003a*/ 	.short	(.L_19 - .L_18)
.L_18:
        /*003c*/ 	.word	0x00000000
        /*0040*/ 	.short	0x0004
        /*0042*/ 	.short	0x0020
        /*0044*/ 	.byte	0x00, 0xf4, 0x21, 0x00


	//----- nvinfo : EIATTR_KPARAM_INFO
	.align		4
.L_19:
        /*0048*/ 	.byte	0x04, 0x17
        /*004a*/ 	.short	(.L_21 - .L_20)
.L_20:
        /*004c*/ 	.word	0x00000000
        /*0050*/ 	.short	0x0003
        /*0052*/ 	.short	0x0018
        /*0054*/ 	.byte	0x00, 0xf4, 0x21, 0x00


	//----- nvinfo : EIATTR_KPARAM_INFO
	.align		4
.L_21:
        /*0058*/ 	.byte	0x04, 0x17
        /*005a*/ 	.short	(.L_23 - .L_22)
.L_22:
        /*005c*/ 	.word	0x00000000
        /*0060*/ 	.short	0x0002
        /*0062*/ 	.short	0x0010
        /*0064*/ 	.byte	0x00, 0xf4, 0x21, 0x00


	//----- nvinfo : EIATTR_KPARAM_INFO
	.align		4
.L_23:
        /*0068*/ 	.byte	0x04, 0x17
        /*006a*/ 	.short	(.L_25 - .L_24)
.L_24:
        /*006c*/ 	.word	0x00000000
        /*0070*/ 	.short	0x0001
        /*0072*/ 	.short	0x0008
        /*0074*/ 	.byte	0x00, 0xf4, 0x21, 0x00


	//----- nvinfo : EIATTR_KPARAM_INFO
	.align		4
.L_25:
        /*0078*/ 	.byte	0x04, 0x17
        /*007a*/ 	.short	(.L_27 - .L_26)
.L_26:
        /*007c*/ 	.word	0x00000000
        /*0080*/ 	.short	0x0000
        /*0082*/ 	.short	0x0000
        /*0084*/ 	.byte	0x00, 0xf4, 0x21, 0x00


	//----- nvinfo : EIATTR_SPARSE_MMA_MASK
	.align		4
.L_27:
        /*0088*/ 	.byte	0x03, 0x50
        /*008a*/ 	.short	0x0000


	//----- nvinfo : EIATTR_MAXREG_COUNT
	.align		4
        /*008c*/ 	.byte	0x03, 0x1b
        /*008e*/ 	.short	0x00ff


	//----- nvinfo : EIATTR_EXIT_INSTR_OFFSETS
	.align		4
        /*0090*/ 	.byte	0x04, 0x1c
        /*0092*/ 	.short	(.L_29 - .L_28)


	//   ....[0]....
.L_28:
        /*0094*/ 	.word	0x00000310


	//----- nvinfo : EIATTR_REQNTID
	.align		4
.L_29:
        /*0098*/ 	.byte	0x04, 0x10
        /*009a*/ 	.short	(.L_31 - .L_30)
.L_30:
        /*009c*/ 	.word	0x00000080
        /*00a0*/ 	.word	0x00000001
        /*00a4*/ 	.word	0x00000001


	//----- nvinfo : EIATTR_CBANK_PARAM_SIZE
	.align		4
.L_31:
        /*00a8*/ 	.byte	0x03, 0x19
        /*00aa*/ 	.short	0x003c


	//----- nvinfo : EIATTR_PARAM_CBANK
	.align		4
        /*00ac*/ 	.byte	0x04, 0x0a
        /*00ae*/ 	.short	(.L_33 - .L_32)
	.align		4
.L_32:
        /*00b0*/ 	.word	index@(.nv.constant0.triton_poi_fused__native_batch_norm_legit_no_training_add_relu_65)
        /*00b4*/ 	.short	0x0210
        /*00b6*/ 	.short	0x003c


	//----- nvinfo : EIATTR_SW_WAR
	.align		4
.L_33:
        /*00b8*/ 	.byte	0x04, 0x36
        /*00ba*/ 	.short	(.L_35 - .L_34)
.L_34:
        /*00bc*/ 	.word	0x00000008
.L_35:


//--------------------- .nv.callgraph             --------------------------
	.section	.nv.callgraph,"",@"SHT_CUDA_CALLGRAPH"
	.align	4
	.sectionentsize	8
	.align		4
        /*0000*/ 	.word	0x00000000
	.align		4
        /*0004*/ 	.word	0xffffffff
	.align		4
        /*0008*/ 	.word	0x00000000
	.align		4
        /*000c*/ 	.word	0xfffffffe
	.align		4
        /*0010*/ 	.word	0x00000000
	.align		4
        /*0014*/ 	.word	0xfffffffd
	.align		4
        /*0018*/ 	.word	0x00000000
	.align		4
        /*001c*/ 	.word	0xfffffffc


//--------------------- .nv.constant4             --------------------------
	.section	.nv.constant4,"a",@progbits
	.align	8
	.align		8
.nv.constant4:
        /*0000*/ 	.dword	_$_str
	.align		8
        /*0008*/ 	.dword	_$_str_$_2


//--------------------- .text.triton_poi_fused__native_batch_norm_legit_no_training_add_relu_65 --------------------------
	.section	.text.triton_poi_fused__native_batch_norm_legit_no_training_add_relu_65,"ax",@progbits
	.align	128
        .global         triton_poi_fused__native_batch_norm_legit_no_training_add_relu_65
        .type           triton_poi_fused__native_batch_norm_legit_no_training_add_relu_65,@function
        .size           triton_poi_fused__native_batch_norm_legit_no_training_add_relu_65,(.L_x_1 - triton_poi_fused__native_batch_norm_legit_no_training_add_relu_65)
        .other          triton_poi_fused__native_batch_norm_legit_no_training_add_relu_65,@"STO_CUDA_ENTRY STV_DEFAULT"
triton_poi_fused__native_batch_norm_legit_no_training_add_relu_65:
.text.triton_poi_fused__native_batch_norm_legit_no_training_add_relu_65:
[----:B------:R-:W-:Y:S01]  /*0000*/  LDC R1, c[0x0][0x28] ;  /* 0x00000a00ff017b82 */ /* 0x000fe20000000800 */
[----:B------:R-:W1:Y:S07]  /*0010*/  S2R R0, SR_TID.X ;  /* 0x0000000000007919 */ /* 0x000e6e0000002100 */
[----:B------:R-:W2:Y:S01]  /*0020*/  LDC.64 R8, c[0x0][0x220] ;  /* 0x00008800ff087b82 */ /* 0x000ea20000000a00 */
[----:B------:R-:W-:Y:S01]  /*0030*/  ULDC.64 UR4, c[0x0][0x208] ;  /* 0x0000820000047ab9 */ /* 0x000fe20000000a00 */
[----:B------:R-:W3:Y:S06]  /*0040*/  S2R R3, SR_CTAID.X ;  /* 0x0000000000037919 */ /* 0x000eec0000002500 */
[----:B------:R-:W4:Y:S08]  /*0050*/  LDC.64 R6, c[0x0][0x218] ;  /* 0x00008600ff067b82 */ /* 0x000f300000000a00 */
[----:B------:R-:W5:Y:S08]  /*0060*/  LDC.64 R4, c[0x0][0x210] ;  /* 0x00008400ff047b82 */ /* 0x000f700000000a00 */
[----:B------:R-:W5:Y:S01]  /*0070*/  LDC.64 R10, c[0x0][0x228] ;  /* 0x00008a00ff0a7b82 */ /* 0x000f620000000a00 */
[----:B-1----:R-:W-:-:S07]  /*0080*/  LOP3.LUT R0, R0, 0x7f, RZ, 0xc0, !PT ;  /* 0x0000007f00007812 */ /* 0x002fce00078ec0ff */
[----:B------:R-:W1:Y:S01]  /*0090*/  LDC.64 R12, c[0x0][0x230] ;  /* 0x00008c00ff0c7b82 */ /* 0x000e620000000a00 */
[----:B---3--:R-:W-:Y:S02]  /*00a0*/  SHF.R.S32.HI R2, RZ, 0x18, R3 ;  /* 0x00000018ff027819 */ /* 0x008fe40000011403 */
[----:B------:R-:W-:Y:S02]  /*00b0*/  LEA R0, R3, R0, 0x7 ;  /* 0x0000000003007211 */ /* 0x000fe400078e38ff */
[----:B------:R-:W-:-:S04]  /*00c0*/  SGXT R3, R2, 0x1 ;  /* 0x000000010203781a */ /* 0x000fc80000000200 */
[----:B------:R-:W-:-:S04]  /*00d0*/  LEA.HI R3, R3, R0, RZ, 0xb ;  /* 0x0000000003037211 */ /* 0x000fc800078f58ff */
[----:B------:R-:W-:-:S04]  /*00e0*/  LOP3.LUT R3, R3, 0xfffff800, RZ, 0xc0, !PT ;  /* 0xfffff80003037812 */ /* 0x000fc800078ec0ff */
[----:B------:R-:W-:Y:S02]  /*00f0*/  IADD3 R15, R0, -R3, RZ ;  /* 0x80000003000f7210 */ /* 0x000fe40007ffe0ff */
[----:B------:R-:W3:Y:S03]  /*0100*/  LDC.64 R2, c[0x0][0x238] ;  /* 0x00008e00ff027b82 */ /* 0x000ee60000000a00 */
[----:B--2---:R-:W-:-:S05]  /*0110*/  IMAD.WIDE R8, R15, 0x4, R8 ;  /* 0x000000040f087825 */ /* 0x004fca00078e0208 */
[----:B------:R1:W2:Y:S01]  /*0120*/  LDG.E.EL R16, desc[UR4][R8.64] ;  /* 0x0000000408107981 */ /* 0x0002a2000c2e1900 */
[----:B----4-:R-:W-:-:S04]  /*0130*/  IMAD.WIDE R6, R15, 0x4, R6 ;  /* 0x000000040f067825 */ /* 0x010fc800078e0206 */
[C---:B-----5:R-:W-:Y:S02]  /*0140*/  IMAD.WIDE R4, R0.reuse, 0x4, R4 ;  /* 0x0000000400047825 */ /* 0x060fe400078e0204 */
[----:B------:R-:W4:Y:S02]  /*0150*/  LDG.E.EL R7, desc[UR4][R6.64] ;  /* 0x0000000406077981 */ /* 0x000f24000c2e1900 */
[C---:B0-----:R-:W-:Y:S02]  /*0160*/  IMAD.WIDE R10, R15.reuse, 0x4, R10 ;  /* 0x000000040f0a7825 */ /* 0x041fe400078e020a */
[----:B------:R0:W4:Y:S02]  /*0170*/  LDG.E R14, desc[UR4][R4.64] ;  /* 0x00000004040e7981 */ /* 0x000124000c1e1900 */
[----:B-1----:R-:W-:Y:S02]  /*0180*/  IMAD.WIDE R8, R15, 0x4, R12 ;  /* 0x000000040f087825 */ /* 0x002fe400078e020c */
[----:B------:R1:W5:Y:S02]  /*0190*/  LDG.E.EL R10, desc[UR4][R10.64] ;  /* 0x000000040a0a7981 */ /* 0x000364000c2e1900 */
[----:B---3--:R-:W-:-:S02]  /*01a0*/  IMAD.WIDE R2, R0, 0x4, R2 ;  /* 0x0000000400027825 */ /* 0x008fc400078e0202 */
[----:B------:R-:W5:Y:S01]  /*01b0*/  LDG.E.EL R9, desc[UR4][R8.64] ;  /* 0x0000000408097981 */ /* 0x000f62000c2e1900 */
[----:B0-----:R-:W0:Y:S03]  /*01c0*/  LDC.64 R4, c[0x0][0x240] ;  /* 0x00009000ff047b82 */ /* 0x001e260000000a00 */
[----:B------:R-:W3:Y:S01]  /*01d0*/  LDG.E R2, desc[UR4][R2.64] ;  /* 0x0000000402027981 */ /* 0x000ee2000c1e1900 */
[----:B-1----:R-:W-:Y:S01]  /*01e0*/  HFMA2.MMA R11, -RZ, RZ, 1.625, 0 ;  /* 0x3e800000ff0b7435 */ /* 0x002fe200000001ff */
[----:B--2---:R-:W-:-:S04]  /*01f0*/  FADD R16, R16, 9.9999997473787516356e-06 ;  /* 0x3727c5ac10107421 */ /* 0x004fc80000000000 */
[----:B------:R-:W1:Y:S02]  /*0200*/  MUFU.SQRT R12, R16 ;  /* 0x00000010000c7308 */ /* 0x000e640000002000 */
[C---:B-1----:R-:W-:Y:S02]  /*0210*/  FSETP.GT.AND P0, PT, R12.reuse, 8.50705917302346158658e+37, PT ;  /* 0x7e8000000c00780b */ /* 0x042fe40003f04000 */
[----:B------:R-:W-:-:S11]  /*0220*/  FSETP.GEU.AND P1, PT, R12, 1.175494350822287508e-38, PT ;  /* 0x008000000c00780b */ /* 0x000fd60003f2e000 */
[----:B------:R-:W-:-:S04]  /*0230*/  @P0 FMUL R12, R12, 0.25 ;  /* 0x3e8000000c0c0820 */ /* 0x000fc80000400000 */
[----:B------:R-:W-:-:S06]  /*0240*/  @!P1 FMUL R12, R12, 16777216 ;  /* 0x4b8000000c0c9820 */ /* 0x000fcc0000400000 */
[----:B------:R-:W1:Y:S01]  /*0250*/  MUFU.RCP R12, R12 ;  /* 0x0000000c000c7308 */ /* 0x000e620000001000 */
[----:B------:R-:W-:Y:S01]  /*0260*/  FSEL R11, R11, 1, P0 ;  /* 0x3f8000000b0b7808 */ /* 0x000fe20000000000 */
[----:B----4-:R-:W-:-:S04]  /*0270*/  FADD R7, R14, -R7 ;  /* 0x800000070e077221 */ /* 0x010fc80000000000 */
[----:B------:R-:W-:-:S04]  /*0280*/  @!P1 FMUL R11, R11, 16777216 ;  /* 0x4b8000000b0b9820 */ /* 0x000fc80000400000 */
[----:B-1----:R-:W-:-:S04]  /*0290*/  FMUL R6, R12, R11 ;  /* 0x0000000b0c067220 */ /* 0x002fc80000400000 */
[----:B------:R-:W-:-:S04]  /*02a0*/  FMUL R6, R7, R6 ;  /* 0x0000000607067220 */ /* 0x000fc80000400000 */
[----:B-----5:R-:W-:-:S04]  /*02b0*/  FFMA R9, R10, R6, R9 ;  /* 0x000000060a097223 */ /* 0x020fc80000000009 */
[----:B---3--:R-:W-:Y:S01]  /*02c0*/  FADD R6, R2, R9 ;  /* 0x0000000902067221 */ /* 0x008fe20000000000 */
[----:B------:R-:W-:Y:S01]  /*02d0*/  FSETP.GEU.AND P0, PT, R9, -R2, PT ;  /* 0x800000020900720b */ /* 0x000fe20003f0e000 */
[----:B0-----:R-:W-:-:S03]  /*02e0*/  IMAD.WIDE R2, R0, 0x4, R4 ;  /* 0x0000000400027825 */ /* 0x001fc600078e0204 */
[----:B------:R-:W-:-:S05]  /*02f0*/  FSEL R5, R6, RZ, P0 ;  /* 0x000000ff06057208 */ /* 0x000fca0000000000 */
[----:B------:R-:W-:Y:S01]  /*0300*/  STG.E desc[UR4][R2.64], R5 ;  /* 0x0000000502007986 */ /* 0x000fe2000c101904 */
[----:B------:R-:W-:Y:S05]  /*0310*/  EXIT ;  /* 0x000000000000794d */ /* 0x000fea0003800000 */
.L_x_0:
[----:B------:R-:W-:-:S00]  /*0320*/  BRA `(.L_x_0) ;  /* 0xfffffffc00fc7947 */ /* 0x000fc0000383ffff */
[----:B------:R-:W-:-:S00]  /*0330*/  NOP ;  /* 0x0000000000007918 */ /* 0x000fc00000000000 */
        /* <DEDUP_REMOVED lines=12> */
.L_x_1:


//--------------------- .nv.global.init           --------------------------
	.section	.nv.global.init,"aw",@progbits
.nv.global.init:
	.type		_$_str,@object
	.size		_$_str,(_$_str_$_2 - _$_str)
_$_str:
        /*0000*/ 	.byte	0x5f, 0x5f, 0x43, 0x55, 0x44, 0x41, 0x5f, 0x46, 0x54, 0x5a, 0x00
	.type		_$_str_$_2,@object
	.size		_$_str_$_2,(.L_1 - _$_str_$_2)
_$_str_$_2:
        /*000b*/ 	.byte	0x5f, 0x5f, 0x43, 0x55, 0x44, 0x41, 0x5f, 0x50, 0x52, 0x45, 0x43, 0x5f, 0x53, 0x51, 0x52, 0x54
        /*001b*/ 	.byte	0x00
.L_1:


//--------------------- .nv.constant0.triton_poi_fused__native_batch_norm_legit_no_training_add_relu_65 --------------------------
	.section	.nv.constant0.triton_poi_fused__native_batch_norm_legit_no_training_add_relu_65,"a",@progbits
	.sectionflags	@""
	.align	4
.nv.constant0.triton_poi_fused__native_batch_norm_legit_no_training_add_relu_65:
	.zero		588
